//
// Generated by NVIDIA NVVM Compiler
//
// Compiler Build ID: CL-36424714
// Cuda compilation tools, release 13.0, V13.0.88
// Based on NVVM 20.0.0
//

.version 9.0
.target sm_100
.address_size 64

	// .globl	_Z15MatrixMulKernelPfS_S_ii
// _ZZ15MatrixMulKernelPfS_S_iiE2Ms has been demoted
// _ZZ15MatrixMulKernelPfS_S_iiE2Ns has been demoted

.visible .entry _Z15MatrixMulKernelPfS_S_ii(
	.param .u64 .ptr .align 1 _Z15MatrixMulKernelPfS_S_ii_param_0,
	.param .u64 .ptr .align 1 _Z15MatrixMulKernelPfS_S_ii_param_1,
	.param .u64 .ptr .align 1 _Z15MatrixMulKernelPfS_S_ii_param_2,
	.param .u32 _Z15MatrixMulKernelPfS_S_ii_param_3,
	.param .u32 _Z15MatrixMulKernelPfS_S_ii_param_4
)
{
	.reg .pred 	%p<13>;
	.reg .b32 	%r<65>;
	.reg .b32 	%f<121>;
	.reg .b64 	%rd<13>;
	// demoted variable
	.shared .align 4 .b8 _ZZ15MatrixMulKernelPfS_S_iiE2Ms[4];
	// demoted variable
	.shared .align 4 .b8 _ZZ15MatrixMulKernelPfS_S_iiE2Ns[4];
	ld.param.u64 	%rd3, [_Z15MatrixMulKernelPfS_S_ii_param_0];
	ld.param.u64 	%rd4, [_Z15MatrixMulKernelPfS_S_ii_param_1];
	ld.param.u64 	%rd5, [_Z15MatrixMulKernelPfS_S_ii_param_2];
	ld.param.u32 	%r33, [_Z15MatrixMulKernelPfS_S_ii_param_3];
	ld.param.u32 	%r34, [_Z15MatrixMulKernelPfS_S_ii_param_4];
	mov.u32 	%r35, %ctaid.x;
	mov.u32 	%r36, %ctaid.y;
	mov.u32 	%r1, %tid.x;
	mov.u32 	%r2, %tid.y;
	mad.lo.s32 	%r3, %r33, %r36, %r2;
	mad.lo.s32 	%r4, %r33, %r35, %r1;
	setp.lt.s32 	%p1, %r34, 1;
	mov.f32 	%f119, 0f00000000;
	@%p1 bra 	$L__BB0_17;
	mul.lo.s32 	%r5, %r34, %r33;
	mad.lo.s32 	%r6, %r5, %r3, %r1;
	shl.b32 	%r38, %r2, 2;
	mov.u32 	%r39, _ZZ15MatrixMulKernelPfS_S_iiE2Ms;
	add.s32 	%r7, %r39, %r38;
	shl.b32 	%r40, %r1, 2;
	add.s32 	%r8, %r7, %r40;
	mov.u32 	%r41, _ZZ15MatrixMulKernelPfS_S_iiE2Ns;
	add.s32 	%r10, %r41, %r40;
	add.s32 	%r9, %r10, %r38;
	and.b32  	%r11, %r33, 15;
	and.b32  	%r12, %r33, 7;
	and.b32  	%r13, %r33, 2147483632;
	and.b32  	%r14, %r33, 3;
	neg.s32 	%r15, %r13;
	add.s32 	%r16, %r7, 32;
	add.s32 	%r17, %r10, 32;
	cvta.to.global.u64 	%rd1, %rd3;
	cvta.to.global.u64 	%rd2, %rd4;
	mov.f32 	%f119, 0f00000000;
	mov.b32 	%r58, 0;
$L__BB0_2:
	setp.lt.s32 	%p2, %r33, 1;
	mul.lo.s32 	%r42, %r58, %r33;
	add.s32 	%r43, %r6, %r42;
	mul.wide.s32 	%rd6, %r43, 4;
	add.s64 	%rd7, %rd1, %rd6;
	ld.global.f32 	%f19, [%rd7];
	st.shared.f32 	[%r8], %f19;
	add.s32 	%r44, %r42, %r2;
	mad.lo.s32 	%r45, %r5, %r44, %r4;
	mul.wide.s32 	%rd8, %r45, 4;
	add.s64 	%rd9, %rd2, %rd8;
	ld.global.f32 	%f20, [%rd9];
	st.shared.f32 	[%r9], %f20;
	bar.sync 	0;
	@%p2 bra 	$L__BB0_16;
	setp.lt.u32 	%p3, %r33, 16;
	mov.b32 	%r63, 0;
	@%p3 bra 	$L__BB0_6;
	mov.u32 	%r59, %r17;
	mov.u32 	%r60, %r16;
	mov.u32 	%r61, %r15;
$L__BB0_5:
	.pragma "nounroll";
	ld.shared.f32 	%f22, [%r60+-32];
	ld.shared.f32 	%f23, [%r59+-32];
	fma.rn.f32 	%f24, %f22, %f23, %f119;
	ld.shared.f32 	%f25, [%r60+-28];
	ld.shared.f32 	%f26, [%r59+-28];
	fma.rn.f32 	%f27, %f25, %f26, %f24;
	ld.shared.f32 	%f28, [%r60+-24];
	ld.shared.f32 	%f29, [%r59+-24];
	fma.rn.f32 	%f30, %f28, %f29, %f27;
	ld.shared.f32 	%f31, [%r60+-20];
	ld.shared.f32 	%f32, [%r59+-20];
	fma.rn.f32 	%f33, %f31, %f32, %f30;
	ld.shared.f32 	%f34, [%r60+-16];
	ld.shared.f32 	%f35, [%r59+-16];
	fma.rn.f32 	%f36, %f34, %f35, %f33;
	ld.shared.f32 	%f37, [%r60+-12];
	ld.shared.f32 	%f38, [%r59+-12];
	fma.rn.f32 	%f39, %f37, %f38, %f36;
	ld.shared.f32 	%f40, [%r60+-8];
	ld.shared.f32 	%f41, [%r59+-8];
	fma.rn.f32 	%f42, %f40, %f41, %f39;
	ld.shared.f32 	%f43, [%r60+-4];
	ld.shared.f32 	%f44, [%r59+-4];
	fma.rn.f32 	%f45, %f43, %f44, %f42;
	ld.shared.f32 	%f46, [%r60];
	ld.shared.f32 	%f47, [%r59];
	fma.rn.f32 	%f48, %f46, %f47, %f45;
	ld.shared.f32 	%f49, [%r60+4];
	ld.shared.f32 	%f50, [%r59+4];
	fma.rn.f32 	%f51, %f49, %f50, %f48;
	ld.shared.f32 	%f52, [%r60+8];
	ld.shared.f32 	%f53, [%r59+8];
	fma.rn.f32 	%f54, %f52, %f53, %f51;
	ld.shared.f32 	%f55, [%r60+12];
	ld.shared.f32 	%f56, [%r59+12];
	fma.rn.f32 	%f57, %f55, %f56, %f54;
	ld.shared.f32 	%f58, [%r60+16];
	ld.shared.f32 	%f59, [%r59+16];
	fma.rn.f32 	%f60, %f58, %f59, %f57;
	ld.shared.f32 	%f61, [%r60+20];
	ld.shared.f32 	%f62, [%r59+20];
	fma.rn.f32 	%f63, %f61, %f62, %f60;
	ld.shared.f32 	%f64, [%r60+24];
	ld.shared.f32 	%f65, [%r59+24];
	fma.rn.f32 	%f66, %f64, %f65, %f63;
	ld.shared.f32 	%f67, [%r60+28];
	ld.shared.f32 	%f68, [%r59+28];
	fma.rn.f32 	%f119, %f67, %f68, %f66;
	add.s32 	%r61, %r61, 16;
	add.s32 	%r60, %r60, 64;
	add.s32 	%r59, %r59, 64;
	setp.ne.s32 	%p4, %r61, 0;
	mov.u32 	%r63, %r13;
	@%p4 bra 	$L__BB0_5;
$L__BB0_6:
	setp.eq.s32 	%p5, %r11, 0;
	@%p5 bra 	$L__BB0_16;
	add.s32 	%r47, %r11, -1;
	setp.lt.u32 	%p6, %r47, 7;
	@%p6 bra 	$L__BB0_9;
	shl.b32 	%r48, %r63, 2;
	add.s32 	%r49, %r7, %r48;
	ld.shared.f32 	%f70, [%r49];
	add.s32 	%r50, %r10, %r48;
	ld.shared.f32 	%f71, [%r50];
	fma.rn.f32 	%f72, %f70, %f71, %f119;
	ld.shared.f32 	%f73, [%r49+4];
	ld.shared.f32 	%f74, [%r50+4];
	fma.rn.f32 	%f75, %f73, %f74, %f72;
	ld.shared.f32 	%f76, [%r49+8];
	ld.shared.f32 	%f77, [%r50+8];
	fma.rn.f32 	%f78, %f76, %f77, %f75;
	ld.shared.f32 	%f79, [%r49+12];
	ld.shared.f32 	%f80, [%r50+12];
	fma.rn.f32 	%f81, %f79, %f80, %f78;
	ld.shared.f32 	%f82, [%r49+16];
	ld.shared.f32 	%f83, [%r50+16];
	fma.rn.f32 	%f84, %f82, %f83, %f81;
	ld.shared.f32 	%f85, [%r49+20];
	ld.shared.f32 	%f86, [%r50+20];
	fma.rn.f32 	%f87, %f85, %f86, %f84;
	ld.shared.f32 	%f88, [%r49+24];
	ld.shared.f32 	%f89, [%r50+24];
	fma.rn.f32 	%f90, %f88, %f89, %f87;
	ld.shared.f32 	%f91, [%r49+28];
	ld.shared.f32 	%f92, [%r50+28];
	fma.rn.f32 	%f119, %f91, %f92, %f90;
	add.s32 	%r63, %r63, 8;
$L__BB0_9:
	setp.eq.s32 	%p7, %r12, 0;
	@%p7 bra 	$L__BB0_16;
	add.s32 	%r51, %r12, -1;
	setp.lt.u32 	%p8, %r51, 3;
	@%p8 bra 	$L__BB0_12;
	shl.b32 	%r52, %r63, 2;
	add.s32 	%r53, %r7, %r52;
	ld.shared.f32 	%f94, [%r53];
	add.s32 	%r54, %r10, %r52;
	ld.shared.f32 	%f95, [%r54];
	fma.rn.f32 	%f96, %f94, %f95, %f119;
	ld.shared.f32 	%f97, [%r53+4];
	ld.shared.f32 	%f98, [%r54+4];
	fma.rn.f32 	%f99, %f97, %f98, %f96;
	ld.shared.f32 	%f100, [%r53+8];
	ld.shared.f32 	%f101, [%r54+8];
	fma.rn.f32 	%f102, %f100, %f101, %f99;
	ld.shared.f32 	%f103, [%r53+12];
	ld.shared.f32 	%f104, [%r54+12];
	fma.rn.f32 	%f119, %f103, %f104, %f102;
	add.s32 	%r63, %r63, 4;
$L__BB0_12:
	setp.eq.s32 	%p9, %r14, 0;
	@%p9 bra 	$L__BB0_16;
	setp.eq.s32 	%p10, %r14, 1;
	shl.b32 	%r55, %r63, 2;
	add.s32 	%r30, %r7, %r55;
	ld.shared.f32 	%f105, [%r30];
	add.s32 	%r31, %r10, %r55;
	ld.shared.f32 	%f106, [%r31];
	fma.rn.f32 	%f119, %f105, %f106, %f119;
	@%p10 bra 	$L__BB0_16;
	setp.eq.s32 	%p11, %r14, 2;
	ld.shared.f32 	%f107, [%r30+4];
	ld.shared.f32 	%f108, [%r31+4];
	fma.rn.f32 	%f119, %f107, %f108, %f119;
	@%p11 bra 	$L__BB0_16;
	ld.shared.f32 	%f109, [%r30+8];
	ld.shared.f32 	%f110, [%r31+8];
	fma.rn.f32 	%f119, %f109, %f110, %f119;
$L__BB0_16:
	bar.sync 	0;
	add.s32 	%r58, %r58, 1;
	setp.ne.s32 	%p12, %r58, %r34;
	@%p12 bra 	$L__BB0_2;
$L__BB0_17:
	cvta.to.global.u64 	%rd10, %rd5;
	mul.lo.s32 	%r56, %r34, %r33;
	mad.lo.s32 	%r57, %r56, %r3, %r4;
	mul.wide.s32 	%rd11, %r57, 4;
	add.s64 	%rd12, %rd10, %rd11;
	st.global.f32 	[%rd12], %f119;
	ret;

}


// ===== COMPILED SASS (sm_100) =====

	.target	sm_100

	.elftype	@"ET_EXEC"


//--------------------- .note.nv.tkinfo           --------------------------
	.section	.note.nv.tkinfo,"",@"SHT_NOTE"
	.sectionflags	@"SHF_NOTE_NV_TKINFO"
	.tkinfo
        /*0018*/ 	.word	0x00000002
        /*0030*/ 	.string	""
        /*0030*/ 	.string	"ptxas"
        /*0030*/ 	.string	"Cuda compilation tools, release 13.0, V13.0.88"
        /*0030*/ 	.string	"Build cuda_13.0.r13.0/compiler.36424714_0"
        /*0030*/ 	.string	"-arch sm_100 -m 64 "



//--------------------- .note.nv.cuinfo           --------------------------
	.section	.note.nv.cuinfo,"",@"SHT_NOTE"
	.sectionflags	@"SHF_NOTE_NV_CUINFO"
        /*0018*/ 	.short	0x0002
        /*001a*/ 	.short	0x0064
        /*001c*/ 	.short	0x0082
	.zero		2


//--------------------- .nv.info                  --------------------------
	.section	.nv.info,"",@"SHT_CUDA_INFO"
	.align	4


	//----- nvinfo : EIATTR_REGCOUNT
	.align		4
        /*0000*/ 	.byte	0x04, 0x2f
        /*0002*/ 	.short	(.L_1 - .L_0)
	.align		4
.L_0:
        /*0004*/ 	.word	index@(_Z15MatrixMulKernelPfS_S_ii)
        /*0008*/ 	.word	0x0000001f


	//----- nvinfo : EIATTR_FRAME_SIZE
	.align		4
.L_1:
        /*000c*/ 	.byte	0x04, 0x11
        /*000e*/ 	.short	(.L_3 - .L_2)
	.align		4
.L_2:
        /*0010*/ 	.word	index@(_Z15MatrixMulKernelPfS_S_ii)
        /*0014*/ 	.word	0x00000000


	//----- nvinfo : EIATTR_MIN_STACK_SIZE
	.align		4
.L_3:
        /*0018*/ 	.byte	0x04, 0x12
        /*001a*/ 	.short	(.L_5 - .L_4)
	.align		4
.L_4:
        /*001c*/ 	.word	index@(_Z15MatrixMulKernelPfS_S_ii)
        /*0020*/ 	.word	0x00000000
.L_5:


//--------------------- .nv.compat                --------------------------
	.section	.nv.compat,"",@"SHT_CUDA_COMPAT_INFO"
	.align	4
        /*0000*/ 	.byte	0x02, 0x09, 0x00, 0x00, 0x02, 0x02, 0x01, 0x00, 0x02, 0x05, 0x05, 0x00, 0x03, 0x07, 0x01, 0x01
        /*0010*/ 	.byte	0x02, 0x03, 0x00, 0x00, 0x02, 0x06, 0x01, 0x00, 0x04, 0x0b, 0x08, 0x00, 0x09, 0x00, 0x00, 0x00
        /*0020*/ 	.byte	0x00, 0x00, 0x00, 0x00


//--------------------- .nv.info._Z15MatrixMulKernelPfS_S_ii --------------------------
	.section	.nv.info._Z15MatrixMulKernelPfS_S_ii,"",@"SHT_CUDA_INFO"
	.sectionflags	@""
	.align	4


	//----- nvinfo : EIATTR_CUDA_API_VERSION
	.align		4
        /*0000*/ 	.byte	0x04, 0x37
        /*0002*/ 	.short	(.L_7 - .L_6)
.L_6:
        /*0004*/ 	.word	0x00000082


	//----- nvinfo : EIATTR_KPARAM_INFO
	.align		4
.L_7:
        /*0008*/ 	.byte	0x04, 0x17
        /*000a*/ 	.short	(.L_9 - .L_8)
.L_8:
        /*000c*/ 	.word	0x00000000
        /*0010*/ 	.short	0x0004
        /*0012*/ 	.short	0x001c
        /*0014*/ 	.byte	0x00, 0xf0, 0x11, 0x00


	//----- nvinfo : EIATTR_KPARAM_INFO
	.align		4
.L_9:
        /*0018*/ 	.byte	0x04, 0x17
        /*001a*/ 	.short	(.L_11 - .L_10)
.L_10:
        /*001c*/ 	.word	0x00000000
        /*0020*/ 	.short	0x0003
        /*0022*/ 	.short	0x0018
        /*0024*/ 	.byte	0x00, 0xf0, 0x11, 0x00


	//----- nvinfo : EIATTR_KPARAM_INFO
	.align		4
.L_11:
        /*0028*/ 	.byte	0x04, 0x17
        /*002a*/ 	.short	(.L_13 - .L_12)
.L_12:
        /*002c*/ 	.word	0x00000000
        /*0030*/ 	.short	0x0002
        /*0032*/ 	.short	0x0010
        /*0034*/ 	.byte	0x00, 0xf5, 0x21, 0x00


	//----- nvinfo : EIATTR_KPARAM_INFO
	.align		4
.L_13:
        /*0038*/ 	.byte	0x04, 0x17
        /*003a*/ 	.short	(.L_15 - .L_14)
.L_14:
        /*003c*/ 	.word	0x00000000
        /*0040*/ 	.short	0x0001
        /*0042*/ 	.short	0x0008
        /*0044*/ 	.byte	0x00, 0xf5, 0x21, 0x00


	//----- nvinfo : EIATTR_KPARAM_INFO
	.align		4
.L_15:
        /*0048*/ 	.byte	0x04, 0x17
        /*004a*/ 	.short	(.L_17 - .L_16)
.L_16:
        /*004c*/ 	.word	0x00000000
        /*0050*/ 	.short	0x0000
        /*0052*/ 	.short	0x0000
        /*0054*/ 	.byte	0x00, 0xf5, 0x21, 0x00


	//----- nvinfo : EIATTR_SPARSE_MMA_MASK
	.align		4
.L_17:
        /*0058*/ 	.byte	0x03, 0x50
        /*005a*/ 	.short	0x0000


	//----- nvinfo : EIATTR_MAXREG_COUNT
	.align		4
        /*005c*/ 	.byte	0x03, 0x1b
        /*005e*/ 	.short	0x00ff


	//----- nvinfo : EIATTR_NUM_BARRIERS
	.align		4
        /*0060*/ 	.byte	0x02, 0x4c
        /*0062*/ 	.byte	0x01
	.zero		1


	//----- nvinfo : EIATTR_MERCURY_ISA_VERSION
	.align		4
        /*0064*/ 	.byte	0x03, 0x5f
        /*0066*/ 	.short	0x0101


	//----- nvinfo : EIATTR_VRC_CTA_INIT_COUNT
	.align		4
        /*0068*/ 	.byte	0x02, 0x4a
	.zero		1
	.zero		1


	//----- nvinfo : EIATTR_EXIT_INSTR_OFFSETS
	.align		4
        /*006c*/ 	.byte	0x04, 0x1c
        /*006e*/ 	.short	(.L_19 - .L_18)


	//   ....[0]....
.L_18:
        /*0070*/ 	.word	0x00000ba0


	//----- nvinfo : EIATTR_CBANK_PARAM_SIZE
	.align		4
.L_19:
        /*0074*/ 	.byte	0x03, 0x19
        /*0076*/ 	.short	0x0020


	//----- nvinfo : EIATTR_PARAM_CBANK
	.align		4
        /*0078*/ 	.byte	0x04, 0x0a
        /*007a*/ 	.short	(.L_21 - .L_20)
	.align		4
.L_20:
        /*007c*/ 	.word	index@(.nv.constant0._Z15MatrixMulKernelPfS_S_ii)
        /*0080*/ 	.short	0x0380
        /*0082*/ 	.short	0x0020


	//----- nvinfo : EIATTR_SW_WAR
	.align		4
.L_21:
        /*0084*/ 	.byte	0x04, 0x36
        /*0086*/ 	.short	(.L_23 - .L_22)
.L_22:
        /*0088*/ 	.word	0x00000008
.L_23:


//--------------------- .nv.callgraph             --------------------------
	.section	.nv.callgraph,"",@"SHT_CUDA_CALLGRAPH"
	.align	4
	.sectionentsize	8
	.align		4
        /*0000*/ 	.word	0x00000000
	.align		4
        /*0004*/ 	.word	0xffffffff
	.align		4
        /*0008*/ 	.word	0x00000000
	.align		4
        /*000c*/ 	.word	0xfffffffe
	.align		4
        /*0010*/ 	.word	0x00000000
	.align		4
        /*0014*/ 	.word	0xfffffffd
	.align		4
        /*0018*/ 	.word	0x00000000
	.align		4
        /*001c*/ 	.word	0xfffffffc


//--------------------- .text._Z15MatrixMulKernelPfS_S_ii --------------------------
	.section	.text._Z15MatrixMulKernelPfS_S_ii,"ax",@progbits
	.align	128
        .global         _Z15MatrixMulKernelPfS_S_ii
        .type           _Z15MatrixMulKernelPfS_S_ii,@function
        .size           _Z15MatrixMulKernelPfS_S_ii,(.L_x_8 - _Z15MatrixMulKernelPfS_S_ii)
        .other          _Z15MatrixMulKernelPfS_S_ii,@"STO_CUDA_ENTRY STV_DEFAULT"
_Z15MatrixMulKernelPfS_S_ii:
.text._Z15MatrixMulKernelPfS_S_ii:
[----:B------:R-:W-:Y:S01]  /*0000*/  LDC R1, c[0x0][0x37c] ;  /* 0x0000df00ff017b82 */ /* 0x000fe20000000800 */
[----:B------:R-:W0:Y:S01]  /*0010*/  S2R R19, SR_TID.Y ;  /* 0x0000000000137919 */ /* 0x000e220000002200 */
[----:B------:R-:W1:Y:S06]  /*0020*/  LDCU.64 UR6, c[0x0][0x398] ;  /* 0x00007300ff0677ac */ /* 0x000e6c0008000a00 */
[----:B------:R-:W-:Y:S01]  /*0030*/  S2UR UR4, SR_CTAID.X ;  /* 0x00000000000479c3 */ /* 0x000fe20000002500 */
[----:B------:R-:W-:Y:S01]  /*0040*/  HFMA2 R18, -RZ, RZ, 0, 0 ;  /* 0x00000000ff127431 */ /* 0x000fe200000001ff */
[----:B------:R-:W2:Y:S01]  /*0050*/  S2R R8, SR_TID.X ;  /* 0x0000000000087919 */ /* 0x000ea20000002100 */
[----:B------:R-:W3:Y:S05]  /*0060*/  LDCU.64 UR8, c[0x0][0x358] ;  /* 0x00006b00ff0877ac */ /* 0x000eea0008000a00 */
[----:B------:R-:W0:Y:S01]  /*0070*/  S2UR UR5, SR_CTAID.Y ;  /* 0x00000000000579c3 */ /* 0x000e220000002600 */
[----:B-1----:R-:W-:Y:S01]  /*0080*/  UISETP.GE.AND UP0, UPT, UR7, 0x1, UPT ;  /* 0x000000010700788c */ /* 0x002fe2000bf06270 */
[----:B------:R-:W-:-:S05]  /*0090*/  MOV R20, UR6 ;  /* 0x0000000600147c02 */ /* 0x000fca0008000f00 */
[C---:B0-----:R-:W-:Y:S02]  /*00a0*/  IMAD R17, R20.reuse, UR5, R19 ;  /* 0x0000000514117c24 */ /* 0x041fe4000f8e0213 */
[----:B--2---:R-:W-:Y:S01]  /*00b0*/  IMAD R16, R20, UR4, R8 ;  /* 0x0000000414107c24 */ /* 0x004fe2000f8e0208 */
[----:B---3--:R-:W-:Y:S06]  /*00c0*/  BRA.U !UP0, `(.L_x_0) ;  /* 0x0000000908a07547 */ /* 0x008fec000b800000 */
[----:B------:R-:W0:Y:S01]  /*00d0*/  S2UR UR6, SR_CgaCtaId ;  /* 0x00000000000679c3 */ /* 0x000e220000008800 */
[----:B------:R-:W-:Y:S01]  /*00e0*/  UMOV UR4, 0x400 ;  /* 0x0000040000047882 */ /* 0x000fe20000000000 */
[C---:B------:R-:W-:Y:S01]  /*00f0*/  IMAD R15, R20.reuse, UR7, RZ ;  /* 0x00000007140f7c24 */ /* 0x040fe2000f8e02ff */
[----:B------:R-:W-:Y:S01]  /*0100*/  UIADD3 UR5, UPT, UPT, UR4, 0x4, URZ ;  /* 0x0000000404057890 */ /* 0x000fe2000fffe0ff */
[C---:B------:R-:W-:Y:S02]  /*0110*/  LOP3.LUT R14, R20.reuse, 0x7ffffff0, RZ, 0xc0, !PT ;  /* 0x7ffffff0140e7812 */ /* 0x040fe400078ec0ff */
[----:B------:R-:W-:Y:S01]  /*0120*/  IMAD R11, R17, R15, R8 ;  /* 0x0000000f110b7224 */ /* 0x000fe200078e0208 */
[C---:B------:R-:W-:Y:S02]  /*0130*/  LOP3.LUT R22, R20.reuse, 0xf, RZ, 0xc0, !PT ;  /* 0x0000000f14167812 */ /* 0x040fe400078ec0ff */
[C---:B------:R-:W-:Y:S02]  /*0140*/  LOP3.LUT R21, R20.reuse, 0x7, RZ, 0xc0, !PT ;  /* 0x0000000714157812 */ /* 0x040fe400078ec0ff */
[----:B------:R-:W-:-:S02]  /*0150*/  LOP3.LUT R13, R20, 0x3, RZ, 0xc0, !PT ;  /* 0x00000003140d7812 */ /* 0x000fc400078ec0ff */
[----:B------:R-:W-:Y:S02]  /*0160*/  MOV R18, RZ ;  /* 0x000000ff00127202 */ /* 0x000fe40000000f00 */
[----:B------:R-:W-:Y:S01]  /*0170*/  IADD3 R9, PT, PT, -R14, RZ, RZ ;  /* 0x000000ff0e097210 */ /* 0x000fe20007ffe1ff */
[----:B0-----:R-:W-:Y:S02]  /*0180*/  ULEA UR4, UR6, UR4, 0x18 ;  /* 0x0000000406047291 */ /* 0x001fe4000f8ec0ff */
[----:B------:R-:W-:-:S04]  /*0190*/  ULEA UR5, UR6, UR5, 0x18 ;  /* 0x0000000506057291 */ /* 0x000fc8000f8ec0ff */
[C---:B------:R-:W-:Y:S01]  /*01a0*/  LEA R12, R19.reuse, UR4, 0x2 ;  /* 0x00000004130c7c11 */ /* 0x040fe2000f8e10ff */
[----:B------:R-:W-:Y:S01]  /*01b0*/  UMOV UR4, URZ ;  /* 0x000000ff00047c82 */ /* 0x000fe20008000000 */
[C---:B------:R-:W-:Y:S02]  /*01c0*/  LEA R10, R8.reuse, UR5, 0x2 ;  /* 0x00000005080a7c11 */ /* 0x040fe4000f8e10ff */
[----:B------:R-:W-:Y:S02]  /*01d0*/  LEA R8, R8, R12, 0x2 ;  /* 0x0000000c08087211 */ /* 0x000fe400078e10ff */
[----:B------:R-:W-:Y:S02]  /*01e0*/  IADD3 R7, PT, PT, R12, 0x20, RZ ;  /* 0x000000200c077810 */ /* 0x000fe40007ffe0ff */
[----:B------:R-:W-:Y:S02]  /*01f0*/  LEA R6, R19, R10, 0x2 ;  /* 0x0000000a13067211 */ /* 0x000fe400078e10ff */
[----:B------:R-:W-:-:S07]  /*0200*/  IADD3 R0, PT, PT, R10, 0x20, RZ ;  /* 0x000000200a007810 */ /* 0x000fce0007ffe0ff */
.L_x_6:
[----:B0-----:R-:W0:Y:S01]  /*0210*/  LDC R20, c[0x0][0x398] ;  /* 0x0000e600ff147b82 */ /* 0x001e220000000800 */
[----:B------:R-:W1:Y:S07]  /*0220*/  LDCU UR7, c[0x0][0x39c] ;  /* 0x00007380ff0777ac */ /* 0x000e6e0008000800 */
[----:B------:R-:W2:Y:S08]  /*0230*/  LDC.64 R4, c[0x0][0x380] ;  /* 0x0000e000ff047b82 */ /* 0x000eb00000000a00 */
[----:B------:R-:W3:Y:S01]  /*0240*/  LDC.64 R2, c[0x0][0x388] ;  /* 0x0000e200ff027b82 */ /* 0x000ee20000000a00 */
[----:B0-----:R-:W-:-:S02]  /*0250*/  IMAD R24, R20, UR4, R19 ;  /* 0x0000000414187c24 */ /* 0x001fc4000f8e0213 */
[----:B------:R-:W-:Y:S02]  /*0260*/  IMAD R23, R20, UR4, R11 ;  /* 0x0000000414177c24 */ /* 0x000fe4000f8e020b */
[----:B------:R-:W-:Y:S02]  /*0270*/  IMAD R25, R15, R24, R16 ;  /* 0x000000180f197224 */ /* 0x000fe400078e0210 */
[----:B--2---:R-:W-:-:S06]  /*0280*/  IMAD.WIDE R4, R23, 0x4, R4 ;  /* 0x0000000417047825 */ /* 0x004fcc00078e0204 */
[----:B------:R-:W2:Y:S01]  /*0290*/  LDG.E R5, desc[UR8][R4.64] ;  /* 0x0000000804057981 */ /* 0x000ea2000c1e1900 */
[----:B---3--:R-:W-:-:S06]  /*02a0*/  IMAD.WIDE R2, R25, 0x4, R2 ;  /* 0x0000000419027825 */ /* 0x008fcc00078e0202 */
[----:B------:R-:W3:Y:S01]  /*02b0*/  LDG.E R3, desc[UR8][R2.64] ;  /* 0x0000000802037981 */ /* 0x000ee2000c1e1900 */
[----:B------:R-:W-:Y:S01]  /*02c0*/  ISETP.GE.AND P0, PT, R20, 0x1, PT ;  /* 0x000000011400780c */ /* 0x000fe20003f06270 */
[----:B------:R-:W-:-:S04]  /*02d0*/  UIADD3 UR4, UPT, UPT, UR4, 0x1, URZ ;  /* 0x0000000104047890 */ /* 0x000fc8000fffe0ff */
[----:B-1----:R-:W-:Y:S01]  /*02e0*/  UISETP.NE.AND UP0, UPT, UR4, UR7, UPT ;  /* 0x000000070400728c */ /* 0x002fe2000bf05270 */
[----:B--2---:R0:W-:Y:S04]  /*02f0*/  STS [R8], R5 ;  /* 0x0000000508007388 */ /* 0x0041e80000000800 */
[----:B---3--:R0:W-:Y:S01]  /*0300*/  STS [R6], R3 ;  /* 0x0000000306007388 */ /* 0x0081e20000000800 */
[----:B------:R-:W-:Y:S06]  /*0310*/  BAR.SYNC.DEFER_BLOCKING 0x0 ;  /* 0x0000000000007b1d */ /* 0x000fec0000010000 */
[----:B------:R-:W-:Y:S05]  /*0320*/  @!P0 BRA `(.L_x_1) ;  /* 0x0000000800008947 */ /* 0x000fea0003800000 */
[----:B------:R-:W-:Y:S02]  /*0330*/  ISETP.GE.U32.AND P0, PT, R20, 0x10, PT ;  /* 0x000000101400780c */ /* 0x000fe40003f06070 */
[----:B0-----:R-:W-:-:S11]  /*0340*/  MOV R3, RZ ;  /* 0x000000ff00037202 */ /* 0x001fd60000000f00 */
[----:B------:R-:W-:Y:S05]  /*0350*/  @!P0 BRA `(.L_x_2) ;  /* 0x0000000000e48947 */ /* 0x000fea0003800000 */
[----:B------:R-:W-:Y:S02]  /*0360*/  MOV R2, R0 ;  /* 0x0000000000027202 */ /* 0x000fe40000000f00 */
[----:B------:R-:W-:Y:S02]  /*0370*/  MOV R3, R7 ;  /* 0x0000000700037202 */ /* 0x000fe40000000f00 */
[----:B------:R-:W-:-:S07]  /*0380*/  MOV R4, R9 ;  /* 0x0000000900047202 */ /* 0x000fce0000000f00 */
.L_x_3:
[----:B------:R-:W-:Y:S01]  /*0390*/  LDS R5, [R3+-0x20] ;  /* 0xffffe00003057984 */ /* 0x000fe20000000800 */
[----:B------:R-:W-:-:S03]  /*03a0*/  IADD3 R4, PT, PT, R4, 0x10, RZ ;  /* 0x0000001004047810 */ /* 0x000fc60007ffe0ff */
[----:B------:R-:W0:Y:S01]  /*03b0*/  LDS R23, [R2+-0x20] ;  /* 0xffffe00002177984 */ /* 0x000e220000000800 */
[----:B------:R-:W-:-:S03]  /*03c0*/  ISETP.NE.AND P0, PT, R4, RZ, PT ;  /* 0x000000ff0400720c */ /* 0x000fc60003f05270 */
[----:B------:R-:W-:Y:S04]  /*03d0*/  LDS R24, [R3+-0x1c] ;  /* 0xffffe40003187984 */ /* 0x000fe80000000800 */
[----:B------:R-:W1:Y:S01]  /*03e0*/  LDS R25, [R2+-0x1c] ;  /* 0xffffe40002197984 */ /* 0x000e620000000800 */
[----:B0-----:R-:W-:-:S03]  /*03f0*/  FFMA R5, R5, R23, R18 ;  /* 0x0000001705057223 */ /* 0x001fc60000000012 */
[----:B------:R-:W-:Y:S04]  /*0400*/  LDS R18, [R3+-0x18] ;  /* 0xffffe80003127984 */ /* 0x000fe80000000800 */
[----:B------:R-:W0:Y:S01]  /*0410*/  LDS R23, [R2+-0x18] ;  /* 0xffffe80002177984 */ /* 0x000e220000000800 */
[----:B-1----:R-:W-:-:S03]  /*0420*/  FFMA R5, R24, R25, R5 ;  /* 0x0000001918057223 */ /* 0x002fc60000000005 */
        /* <DEDUP_REMOVED lines=15> */
[----:B------:R-:W-:Y:S04]  /*0520*/  LDS R18, [R3] ;  /* 0x0000000003127984 */ /* 0x000fe80000000800 */
[----:B------:R-:W0:Y:S01]  /*0530*/  LDS R23, [R2] ;  /* 0x0000000002177984 */ /* 0x000e220000000800 */
[----:B-1----:R-:W-:-:S03]  /*0540*/  FFMA R5, R24, R25, R5 ;  /* 0x0000001918057223 */ /* 0x002fc60000000005 */
[----:B------:R-:W-:Y:S04]  /*0550*/  LDS R24, [R3+0x4] ;  /* 0x0000040003187984 */ /* 0x000fe80000000800 */
[----:B------:R-:W1:Y:S01]  /*0560*/  LDS R25, [R2+0x4] ;  /* 0x0000040002197984 */ /* 0x000e620000000800 */
[----:B0-----:R-:W-:-:S03]  /*0570*/  FFMA R5, R18, R23, R5 ;  /* 0x0000001712057223 */ /* 0x001fc60000000005 */
[----:B------:R-:W-:Y:S04]  /*0580*/  LDS R18, [R3+0x8] ;  /* 0x0000080003127984 */ /* 0x000fe80000000800 */
[----:B------:R-:W0:Y:S01]  /*0590*/  LDS R23, [R2+0x8] ;  /* 0x0000080002177984 */ /* 0x000e220000000800 */
        /* <DEDUP_REMOVED lines=13> */
[----:B------:R1:W-:Y:S04]  /*0670*/  LDS R25, [R3+0x1c] ;  /* 0x00001c0003197984 */ /* 0x0003e80000000800 */
[----:B------:R2:W3:Y:S01]  /*0680*/  LDS R24, [R2+0x1c] ;  /* 0x00001c0002187984 */ /* 0x0004e20000000800 */
[----:B-1----:R-:W-:Y:S02]  /*0690*/  IADD3 R3, PT, PT, R3, 0x40, RZ ;  /* 0x0000004003037810 */ /* 0x002fe40007ffe0ff */
[----:B--2---:R-:W-:Y:S01]  /*06a0*/  IADD3 R2, PT, PT, R2, 0x40, RZ ;  /* 0x0000004002027810 */ /* 0x004fe20007ffe0ff */
[----:B0-----:R-:W-:-:S04]  /*06b0*/  FFMA R18, R18, R23, R5 ;  /* 0x0000001712127223 */ /* 0x001fc80000000005 */
[----:B---3--:R-:W-:Y:S01]  /*06c0*/  FFMA R18, R25, R24, R18 ;  /* 0x0000001819127223 */ /* 0x008fe20000000012 */
[----:B------:R-:W-:Y:S06]  /*06d0*/  @P0 BRA `(.L_x_3) ;  /* 0xfffffffc002c0947 */ /* 0x000fec000383ffff */
[----:B------:R-:W-:-:S07]  /*06e0*/  MOV R3, R14 ;  /* 0x0000000e00037202 */ /* 0x000fce0000000f00 */
.L_x_2:
[----:B------:R-:W-:-:S13]  /*06f0*/  ISETP.NE.AND P0, PT, R22, RZ, PT ;  /* 0x000000ff1600720c */ /* 0x000fda0003f05270 */
[----:B------:R-:W-:Y:S05]  /*0700*/  @!P0 BRA `(.L_x_1) ;  /* 0x0000000400088947 */ /* 0x000fea0003800000 */
[----:B------:R-:W-:Y:S02]  /*0710*/  IADD3 R2, PT, PT, R22, -0x1, RZ ;  /* 0xffffffff16027810 */ /* 0x000fe40007ffe0ff */
[----:B------:R-:W-:Y:S02]  /*0720*/  ISETP.NE.AND P1, PT, R21, RZ, PT ;  /* 0x000000ff1500720c */ /* 0x000fe40003f25270 */
[----:B------:R-:W-:-:S13]  /*0730*/  ISETP.GE.U32.AND P0, PT, R2, 0x7, PT ;  /* 0x000000070200780c */ /* 0x000fda0003f06070 */
[----:B------:R-:W-:Y:S05]  /*0740*/  @!P0 BRA `(.L_x_4) ;  /* 0x00000000006c8947 */ /* 0x000fea0003800000 */
[C---:B------:R-:W-:Y:S02]  /*0750*/  LEA R4, R3.reuse, R12, 0x2 ;  /* 0x0000000c03047211 */ /* 0x040fe400078e10ff */
[C---:B------:R-:W-:Y:S02]  /*0760*/  LEA R2, R3.reuse, R10, 0x2 ;  /* 0x0000000a03027211 */ /* 0x040fe400078e10ff */
[----:B------:R-:W-:Y:S01]  /*0770*/  IADD3 R3, PT, PT, R3, 0x8, RZ ;  /* 0x0000000803037810 */ /* 0x000fe20007ffe0ff */
[----:B------:R-:W-:Y:S04]  /*0780*/  LDS R5, [R4] ;  /* 0x0000000004057984 */ /* 0x000fe80000000800 */
[----:B------:R-:W0:Y:S04]  /*0790*/  LDS R23, [R2] ;  /* 0x0000000002177984 */ /* 0x000e280000000800 */
[----:B------:R-:W-:Y:S04]  /*07a0*/  LDS R24, [R4+0x4] ;  /* 0x0000040004187984 */ /* 0x000fe80000000800 */
[----:B------:R-:W1:Y:S04]  /*07b0*/  LDS R25, [R2+0x4] ;  /* 0x0000040002197984 */ /* 0x000e680000000800 */
[----:B------:R-:W-:Y:S04]  /*07c0*/  LDS R26, [R2+0x10] ;  /* 0x00001000021a7984 */ /* 0x000fe80000000800 */
[----:B------:R-:W-:Y:S01]  /*07d0*/  LDS R28, [R4+0x1c] ;  /* 0x00001c00041c7984 */ /* 0x000fe20000000800 */
[----:B0-----:R-:W-:-:S03]  /*07e0*/  FFMA R5, R5, R23, R18 ;  /* 0x0000001705057223 */ /* 0x001fc60000000012 */
[----:B------:R-:W-:Y:S04]  /*07f0*/  LDS R18, [R4+0x8] ;  /* 0x0000080004127984 */ /* 0x000fe80000000800 */
[----:B------:R-:W0:Y:S01]  /*0800*/  LDS R23, [R2+0x8] ;  /* 0x0000080002177984 */ /* 0x000e220000000800 */
[----:B-1----:R-:W-:-:S03]  /*0810*/  FFMA R5, R24, R25, R5 ;  /* 0x0000001918057223 */ /* 0x002fc60000000005 */
[----:B------:R-:W-:Y:S04]  /*0820*/  LDS R24, [R4+0xc] ;  /* 0x00000c0004187984 */ /* 0x000fe80000000800 */
[----:B------:R-:W1:Y:S01]  /*0830*/  LDS R25, [R2+0xc] ;  /* 0x00000c0002197984 */ /* 0x000e620000000800 */
[----:B0-----:R-:W-:-:S03]  /*0840*/  FFMA R5, R18, R23, R5 ;  /* 0x0000001712057223 */ /* 0x001fc60000000005 */
[----:B------:R-:W0:Y:S04]  /*0850*/  LDS R23, [R4+0x10] ;  /* 0x0000100004177984 */ /* 0x000e280000000800 */
[----:B------:R-:W-:Y:S01]  /*0860*/  LDS R18, [R2+0x14] ;  /* 0x0000140002127984 */ /* 0x000fe20000000800 */
[----:B-1----:R-:W-:-:S03]  /*0870*/  FFMA R24, R24, R25, R5 ;  /* 0x0000001918187223 */ /* 0x002fc60000000005 */
[----:B------:R-:W1:Y:S04]  /*0880*/  LDS R5, [R4+0x14] ;  /* 0x0000140004057984 */ /* 0x000e680000000800 */
[----:B------:R-:W-:Y:S01]  /*0890*/  LDS R25, [R2+0x1c] ;  /* 0x00001c0002197984 */ /* 0x000fe20000000800 */
[----:B0-----:R-:W-:-:S03]  /*08a0*/  FFMA R24, R23, R26, R24 ;  /* 0x0000001a17187223 */ /* 0x001fc60000000018 */
[----:B------:R-:W-:Y:S04]  /*08b0*/  LDS R26, [R4+0x18] ;  /* 0x00001800041a7984 */ /* 0x000fe80000000800 */
[----:B------:R-:W0:Y:S01]  /*08c0*/  LDS R23, [R2+0x18] ;  /* 0x0000180002177984 */ /* 0x000e220000000800 */
[----:B-1----:R-:W-:-:S04]  /*08d0*/  FFMA R5, R5, R18, R24 ;  /* 0x0000001205057223 */ /* 0x002fc80000000018 */
[----:B0-----:R-:W-:-:S04]  /*08e0*/  FFMA R5, R26, R23, R5 ;  /* 0x000000171a057223 */ /* 0x001fc80000000005 */
[----:B------:R-:W-:-:S07]  /*08f0*/  FFMA R18, R28, R25, R5 ;  /* 0x000000191c127223 */ /* 0x000fce0000000005 */
.L_x_4:
        /* <DEDUP_REMOVED lines=17> */
[----:B-1----:R-:W-:-:S04]  /*0a10*/  FFMA R2, R2, R5, R23 ;  /* 0x0000000502027223 */ /* 0x002fc80000000017 */
[----:B0-----:R-:W-:-:S04]  /*0a20*/  FFMA R18, R25, R18, R2 ;  /* 0x0000001219127223 */ /* 0x001fc80000000002 */
[----:B------:R-:W-:-:S07]  /*0a30*/  FFMA R18, R27, R26, R18 ;  /* 0x0000001a1b127223 */ /* 0x000fce0000000012 */
.L_x_5:
[----:B------:R-:W-:Y:S05]  /*0a40*/  @!P1 BRA `(.L_x_1) ;  /* 0x0000000000389947 */ /* 0x000fea0003800000 */
[C---:B------:R-:W-:Y:S02]  /*0a50*/  LEA R23, R3.reuse, R12, 0x2 ;  /* 0x0000000c03177211 */ /* 0x040fe400078e10ff */
[----:B------:R-:W-:Y:S02]  /*0a60*/  LEA R24, R3, R10, 0x2 ;  /* 0x0000000a03187211 */ /* 0x000fe400078e10ff */
[----:B------:R-:W-:Y:S01]  /*0a70*/  ISETP.NE.AND P0, PT, R13, 0x1, PT ;  /* 0x000000010d00780c */ /* 0x000fe20003f05270 */
[----:B------:R-:W-:Y:S04]  /*0a80*/  LDS R3, [R23] ;  /* 0x0000000017037984 */ /* 0x000fe80000000800 */
[----:B------:R-:W0:Y:S02]  /*0a90*/  LDS R2, [R24] ;  /* 0x0000000018027984 */ /* 0x000e240000000800 */
[----:B0-----:R-:W-:-:S06]  /*0aa0*/  FFMA R18, R3, R2, R18 ;  /* 0x0000000203127223 */ /* 0x001fcc0000000012 */
[----:B------:R-:W-:Y:S05]  /*0ab0*/  @!P0 BRA `(.L_x_1) ;  /* 0x00000000001c8947 */ /* 0x000fea0003800000 */
[----:B------:R-:W-:Y:S01]  /*0ac0*/  ISETP.NE.AND P0, PT, R13, 0x2, PT ;  /* 0x000000020d00780c */ /* 0x000fe20003f05270 */
[----:B------:R-:W-:Y:S04]  /*0ad0*/  LDS R3, [R23+0x4] ;  /* 0x0000040017037984 */ /* 0x000fe80000000800 */
[----:B------:R-:W0:Y:S08]  /*0ae0*/  LDS R2, [R24+0x4] ;  /* 0x0000040018027984 */ /* 0x000e300000000800 */
[----:B------:R-:W-:Y:S04]  /*0af0*/  @P0 LDS R5, [R23+0x8] ;  /* 0x0000080017050984 */ /* 0x000fe80000000800 */
[----:B------:R-:W1:Y:S01]  /*0b00*/  @P0 LDS R4, [R24+0x8] ;  /* 0x0000080018040984 */ /* 0x000e620000000800 */
[----:B0-----:R-:W-:-:S04]  /*0b10*/  FFMA R18, R3, R2, R18 ;  /* 0x0000000203127223 */ /* 0x001fc80000000012 */
[----:B-1----:R-:W-:-:S07]  /*0b20*/  @P0 FFMA R18, R5, R4, R18 ;  /* 0x0000000405120223 */ /* 0x002fce0000000012 */
.L_x_1:
[----:B------:R-:W-:Y:S06]  /*0b30*/  BAR.SYNC.DEFER_BLOCKING 0x0 ;  /* 0x0000000000007b1d */ /* 0x000fec0000010000 */
[----:B------:R-:W-:Y:S05]  /*0b40*/  BRA.U UP0, `(.L_x_6) ;  /* 0xfffffff500b07547 */ /* 0x000fea000b83ffff */
.L_x_0:
[----:B0-----:R-:W0:Y:S01]  /*0b50*/  LDC.64 R2, c[0x0][0x390] ;  /* 0x0000e400ff027b82 */ /* 0x001e220000000a00 */
[----:B------:R-:W-:-:S04]  /*0b60*/  IMAD R20, R20, UR7, RZ ;  /* 0x0000000714147c24 */ /* 0x000fc8000f8e02ff */
[----:B------:R-:W-:-:S04]  /*0b70*/  IMAD R17, R17, R20, R16 ;  /* 0x0000001411117224 */ /* 0x000fc800078e0210 */
[----:B0-----:R-:W-:-:S05]  /*0b80*/  IMAD.WIDE R2, R17, 0x4, R2 ;  /* 0x0000000411027825 */ /* 0x001fca00078e0202 */
[----:B------:R-:W-:Y:S01]  /*0b90*/  STG.E desc[UR8][R2.64], R18 ;  /* 0x0000001202007986 */ /* 0x000fe2000c101908 */
[----:B------:R-:W-:Y:S05]  /*0ba0*/  EXIT ;  /* 0x000000000000794d */ /* 0x000fea0003800000 */
.L_x_7:
[----:B------:R-:W-:-:S00]  /*0bb0*/  BRA `(.L_x_7) ;  /* 0xfffffffc00fc7947 */ /* 0x000fc0000383ffff */
[----:B------:R-:W-:-:S00]  /*0bc0*/  NOP ;  /* 0x0000000000007918 */ /* 0x000fc00000000000 */
        /* <DEDUP_REMOVED lines=11> */
.L_x_8:


//--------------------- .nv.shared._Z15MatrixMulKernelPfS_S_ii --------------------------
	.section	.nv.shared._Z15MatrixMulKernelPfS_S_ii,"aw",@nobits
	.sectionflags	@""
	.align	4
.nv.shared._Z15MatrixMulKernelPfS_S_ii:
	.zero		1032


//--------------------- .nv.shared.reserved.0     --------------------------
	.section	.nv.shared.reserved.0,"aw",@nobits
	.weak		__nv_reservedSMEM_offset_0_alias
	.size		__nv_reservedSMEM_offset_0_alias, 0, 64
	.other		__nv_reservedSMEM_offset_0_alias,@"STO_CUDA_RESERVED_SHARED STV_DEFAULT"
__nv_reservedSMEM_offset_0_alias:
	.zero		0
	.zero		64


//--------------------- .nv.constant0._Z15MatrixMulKernelPfS_S_ii --------------------------
	.section	.nv.constant0._Z15MatrixMulKernelPfS_S_ii,"a",@progbits
	.sectionflags	@""
	.align	4
.nv.constant0._Z15MatrixMulKernelPfS_S_ii:
	.zero		928


//--------------------- SYMBOLS --------------------------

	.type		.nv.reservedSmem.offset0,@object
	.size		.nv.reservedSmem.offset0,0x4
	.type		.nv.reservedSmem.cap,@object
	.size		.nv.reservedSmem.cap,0x4
